//
// Generated by NVIDIA NVVM Compiler
//
// Compiler Build ID: CL-36424714
// Cuda compilation tools, release 13.0, V13.0.88
// Based on NVVM 20.0.0
//

.version 9.0
.target sm_100
.address_size 64


.entry _ZN10primeforge36_GLOBAL__N__2dc3beed_4_k_cu_834dc82610pam_kernelEPKciS2_iPi(
	.param .u64 .ptr .align 1 _ZN10primeforge36_GLOBAL__N__2dc3beed_4_k_cu_834dc82610pam_kernelEPKciS2_iPi_param_0,
	.param .u32 _ZN10primeforge36_GLOBAL__N__2dc3beed_4_k_cu_834dc82610pam_kernelEPKciS2_iPi_param_1,
	.param .u64 .ptr .align 1 _ZN10primeforge36_GLOBAL__N__2dc3beed_4_k_cu_834dc82610pam_kernelEPKciS2_iPi_param_2,
	.param .u32 _ZN10primeforge36_GLOBAL__N__2dc3beed_4_k_cu_834dc82610pam_kernelEPKciS2_iPi_param_3,
	.param .u64 .ptr .align 1 _ZN10primeforge36_GLOBAL__N__2dc3beed_4_k_cu_834dc82610pam_kernelEPKciS2_iPi_param_4
)
{
	.reg .pred 	%p<8>;
	.reg .b16 	%rs<7>;
	.reg .b32 	%r<20>;
	.reg .b64 	%rd<13>;

	ld.param.u64 	%rd3, [_ZN10primeforge36_GLOBAL__N__2dc3beed_4_k_cu_834dc82610pam_kernelEPKciS2_iPi_param_0];
	ld.param.u32 	%r5, [_ZN10primeforge36_GLOBAL__N__2dc3beed_4_k_cu_834dc82610pam_kernelEPKciS2_iPi_param_1];
	ld.param.u64 	%rd4, [_ZN10primeforge36_GLOBAL__N__2dc3beed_4_k_cu_834dc82610pam_kernelEPKciS2_iPi_param_2];
	ld.param.u32 	%r6, [_ZN10primeforge36_GLOBAL__N__2dc3beed_4_k_cu_834dc82610pam_kernelEPKciS2_iPi_param_3];
	ld.param.u64 	%rd5, [_ZN10primeforge36_GLOBAL__N__2dc3beed_4_k_cu_834dc82610pam_kernelEPKciS2_iPi_param_4];
	mov.u32 	%r7, %ctaid.x;
	mov.u32 	%r8, %ntid.x;
	mov.u32 	%r9, %tid.x;
	mad.lo.s32 	%r1, %r7, %r8, %r9;
	sub.s32 	%r10, %r5, %r6;
	setp.gt.s32 	%p1, %r1, %r10;
	@%p1 bra 	$L__BB0_7;
	add.s32 	%r12, %r6, %r1;
	setp.gt.s32 	%p2, %r12, %r5;
	mov.b32 	%r19, 0;
	@%p2 bra 	$L__BB0_6;
	setp.lt.s32 	%p3, %r6, 1;
	mov.b32 	%r13, 1;
	mov.u32 	%r19, %r13;
	@%p3 bra 	$L__BB0_6;
	cvta.to.global.u64 	%rd1, %rd3;
	cvta.to.global.u64 	%rd2, %rd4;
	mov.b32 	%r18, 0;
	bra.uni 	$L__BB0_5;
$L__BB0_4:
	add.s32 	%r18, %r18, 1;
	setp.eq.s32 	%p7, %r18, %r6;
	mov.u32 	%r19, %r13;
	@%p7 bra 	$L__BB0_6;
$L__BB0_5:
	add.s32 	%r16, %r18, %r1;
	cvt.s64.s32 	%rd6, %r16;
	add.s64 	%rd7, %rd1, %rd6;
	ld.global.u8 	%rs1, [%rd7];
	cvt.u64.u32 	%rd8, %r18;
	add.s64 	%rd9, %rd2, %rd8;
	ld.global.u8 	%rs4, [%rd9];
	setp.eq.s16 	%p4, %rs4, 78;
	setp.eq.s16 	%p5, %rs4, %rs1;
	mov.b32 	%r19, 0;
	or.pred  	%p6, %p4, %p5;
	@%p6 bra 	$L__BB0_4;
$L__BB0_6:
	cvta.to.global.u64 	%rd10, %rd5;
	mul.wide.s32 	%rd11, %r1, 4;
	add.s64 	%rd12, %rd10, %rd11;
	st.global.u32 	[%rd12], %r19;
$L__BB0_7:
	ret;

}


// ===== COMPILED SASS (sm_100) =====

	.target	sm_100

	.elftype	@"ET_EXEC"


//--------------------- .note.nv.tkinfo           --------------------------
	.section	.note.nv.tkinfo,"",@"SHT_NOTE"
	.sectionflags	@"SHF_NOTE_NV_TKINFO"
	.tkinfo
        /*0018*/ 	.word	0x00000002
        /*0030*/ 	.string	""
        /*0030*/ 	.string	"ptxas"
        /*0030*/ 	.string	"Cuda compilation tools, release 13.0, V13.0.88"
        /*0030*/ 	.string	"Build cuda_13.0.r13.0/compiler.36424714_0"
        /*0030*/ 	.string	"-arch sm_100 -m 64 "



//--------------------- .note.nv.cuinfo           --------------------------
	.section	.note.nv.cuinfo,"",@"SHT_NOTE"
	.sectionflags	@"SHF_NOTE_NV_CUINFO"
        /*0018*/ 	.short	0x0002
        /*001a*/ 	.short	0x0064
        /*001c*/ 	.short	0x0082
	.zero		2


//--------------------- .nv.info                  --------------------------
	.section	.nv.info,"",@"SHT_CUDA_INFO"
	.align	4


	//----- nvinfo : EIATTR_REGCOUNT
	.align		4
        /*0000*/ 	.byte	0x04, 0x2f
        /*0002*/ 	.short	(.L_1 - .L_0)
	.align		4
.L_0:
        /*0004*/ 	.word	index@(_ZN10primeforge36_GLOBAL__N__2dc3beed_4_k_cu_834dc82610pam_kernelEPKciS2_iPi)
        /*0008*/ 	.word	0x0000000c


	//----- nvinfo : EIATTR_FRAME_SIZE
	.align		4
.L_1:
        /*000c*/ 	.byte	0x04, 0x11
        /*000e*/ 	.short	(.L_3 - .L_2)
	.align		4
.L_2:
        /*0010*/ 	.word	index@(_ZN10primeforge36_GLOBAL__N__2dc3beed_4_k_cu_834dc82610pam_kernelEPKciS2_iPi)
        /*0014*/ 	.word	0x00000000


	//----- nvinfo : EIATTR_MIN_STACK_SIZE
	.align		4
.L_3:
        /*0018*/ 	.byte	0x04, 0x12
        /*001a*/ 	.short	(.L_5 - .L_4)
	.align		4
.L_4:
        /*001c*/ 	.word	index@(_ZN10primeforge36_GLOBAL__N__2dc3beed_4_k_cu_834dc82610pam_kernelEPKciS2_iPi)
        /*0020*/ 	.word	0x00000000
.L_5:


//--------------------- .nv.compat                --------------------------
	.section	.nv.compat,"",@"SHT_CUDA_COMPAT_INFO"
	.align	4
        /*0000*/ 	.byte	0x02, 0x09, 0x00, 0x00, 0x02, 0x02, 0x01, 0x00, 0x02, 0x05, 0x05, 0x00, 0x03, 0x07, 0x01, 0x01
        /*0010*/ 	.byte	0x02, 0x03, 0x00, 0x00, 0x02, 0x06, 0x01, 0x00, 0x04, 0x0b, 0x08, 0x00, 0x09, 0x00, 0x00, 0x00
        /*0020*/ 	.byte	0x00, 0x00, 0x00, 0x00


//--------------------- .nv.info._ZN10primeforge36_GLOBAL__N__2dc3beed_4_k_cu_834dc82610pam_kernelEPKciS2_iPi --------------------------
	.section	.nv.info._ZN10primeforge36_GLOBAL__N__2dc3beed_4_k_cu_834dc82610pam_kernelEPKciS2_iPi,"",@"SHT_CUDA_INFO"
	.sectionflags	@""
	.align	4


	//----- nvinfo : EIATTR_CUDA_API_VERSION
	.align		4
        /*0000*/ 	.byte	0x04, 0x37
        /*0002*/ 	.short	(.L_7 - .L_6)
.L_6:
        /*0004*/ 	.word	0x00000082


	//----- nvinfo : EIATTR_KPARAM_INFO
	.align		4
.L_7:
        /*0008*/ 	.byte	0x04, 0x17
        /*000a*/ 	.short	(.L_9 - .L_8)
.L_8:
        /*000c*/ 	.word	0x00000000
        /*0010*/ 	.short	0x0004
        /*0012*/ 	.short	0x0020
        /*0014*/ 	.byte	0x00, 0xf5, 0x21, 0x00


	//----- nvinfo : EIATTR_KPARAM_INFO
	.align		4
.L_9:
        /*0018*/ 	.byte	0x04, 0x17
        /*001a*/ 	.short	(.L_11 - .L_10)
.L_10:
        /*001c*/ 	.word	0x00000000
        /*0020*/ 	.short	0x0003
        /*0022*/ 	.short	0x0018
        /*0024*/ 	.byte	0x00, 0xf0, 0x11, 0x00


	//----- nvinfo : EIATTR_KPARAM_INFO
	.align		4
.L_11:
        /*0028*/ 	.byte	0x04, 0x17
        /*002a*/ 	.short	(.L_13 - .L_12)
.L_12:
        /*002c*/ 	.word	0x00000000
        /*0030*/ 	.short	0x0002
        /*0032*/ 	.short	0x0010
        /*0034*/ 	.byte	0x00, 0xf5, 0x21, 0x00


	//----- nvinfo : EIATTR_KPARAM_INFO
	.align		4
.L_13:
        /*0038*/ 	.byte	0x04, 0x17
        /*003a*/ 	.short	(.L_15 - .L_14)
.L_14:
        /*003c*/ 	.word	0x00000000
        /*0040*/ 	.short	0x0001
        /*0042*/ 	.short	0x0008
        /*0044*/ 	.byte	0x00, 0xf0, 0x11, 0x00


	//----- nvinfo : EIATTR_KPARAM_INFO
	.align		4
.L_15:
        /*0048*/ 	.byte	0x04, 0x17
        /*004a*/ 	.short	(.L_17 - .L_16)
.L_16:
        /*004c*/ 	.word	0x00000000
        /*0050*/ 	.short	0x0000
        /*0052*/ 	.short	0x0000
        /*0054*/ 	.byte	0x00, 0xf5, 0x21, 0x00


	//----- nvinfo : EIATTR_SPARSE_MMA_MASK
	.align		4
.L_17:
        /*0058*/ 	.byte	0x03, 0x50
        /*005a*/ 	.short	0x0000


	//----- nvinfo : EIATTR_MAXREG_COUNT
	.align		4
        /*005c*/ 	.byte	0x03, 0x1b
        /*005e*/ 	.short	0x00ff


	//----- nvinfo : EIATTR_MERCURY_ISA_VERSION
	.align		4
        /*0060*/ 	.byte	0x03, 0x5f
        /*0062*/ 	.short	0x0101


	//----- nvinfo : EIATTR_VRC_CTA_INIT_COUNT
	.align		4
        /*0064*/ 	.byte	0x02, 0x4a
	.zero		1
	.zero		1


	//----- nvinfo : EIATTR_EXIT_INSTR_OFFSETS
	.align		4
        /*0068*/ 	.byte	0x04, 0x1c
        /*006a*/ 	.short	(.L_19 - .L_18)


	//   ....[0]....
.L_18:
        /*006c*/ 	.word	0x00000090


	//   ....[1]....
        /*0070*/ 	.word	0x000002a0


	//----- nvinfo : EIATTR_CRS_STACK_SIZE
	.align		4
.L_19:
        /*0074*/ 	.byte	0x04, 0x1e
        /*0076*/ 	.short	(.L_21 - .L_20)
.L_20:
        /*0078*/ 	.word	0x00000000


	//----- nvinfo : EIATTR_CBANK_PARAM_SIZE
	.align		4
.L_21:
        /*007c*/ 	.byte	0x03, 0x19
        /*007e*/ 	.short	0x0028


	//----- nvinfo : EIATTR_PARAM_CBANK
	.align		4
        /*0080*/ 	.byte	0x04, 0x0a
        /*0082*/ 	.short	(.L_23 - .L_22)
	.align		4
.L_22:
        /*0084*/ 	.word	index@(.nv.constant0._ZN10primeforge36_GLOBAL__N__2dc3beed_4_k_cu_834dc82610pam_kernelEPKciS2_iPi)
        /*0088*/ 	.short	0x0380
        /*008a*/ 	.short	0x0028


	//----- nvinfo : EIATTR_SW_WAR
	.align		4
.L_23:
        /*008c*/ 	.byte	0x04, 0x36
        /*008e*/ 	.short	(.L_25 - .L_24)
.L_24:
        /*0090*/ 	.word	0x00000008
.L_25:


//--------------------- .nv.callgraph             --------------------------
	.section	.nv.callgraph,"",@"SHT_CUDA_CALLGRAPH"
	.align	4
	.sectionentsize	8
	.align		4
        /*0000*/ 	.word	0x00000000
	.align		4
        /*0004*/ 	.word	0xffffffff
	.align		4
        /*0008*/ 	.word	0x00000000
	.align		4
        /*000c*/ 	.word	0xfffffffe
	.align		4
        /*0010*/ 	.word	0x00000000
	.align		4
        /*0014*/ 	.word	0xfffffffd
	.align		4
        /*0018*/ 	.word	0x00000000
	.align		4
        /*001c*/ 	.word	0xfffffffc


//--------------------- .text._ZN10primeforge36_GLOBAL__N__2dc3beed_4_k_cu_834dc82610pam_kernelEPKciS2_iPi --------------------------
	.section	.text._ZN10primeforge36_GLOBAL__N__2dc3beed_4_k_cu_834dc82610pam_kernelEPKciS2_iPi,"ax",@progbits
	.align	128
.text._ZN10primeforge36_GLOBAL__N__2dc3beed_4_k_cu_834dc82610pam_kernelEPKciS2_iPi:
        .type           _ZN10primeforge36_GLOBAL__N__2dc3beed_4_k_cu_834dc82610pam_kernelEPKciS2_iPi,@function
        .size           _ZN10primeforge36_GLOBAL__N__2dc3beed_4_k_cu_834dc82610pam_kernelEPKciS2_iPi,(.L_x_4 - _ZN10primeforge36_GLOBAL__N__2dc3beed_4_k_cu_834dc82610pam_kernelEPKciS2_iPi)
        .other          _ZN10primeforge36_GLOBAL__N__2dc3beed_4_k_cu_834dc82610pam_kernelEPKciS2_iPi,@"STO_CUDA_ENTRY STV_DEFAULT"
_ZN10primeforge36_GLOBAL__N__2dc3beed_4_k_cu_834dc82610pam_kernelEPKciS2_iPi:
[----:B------:R-:W-:Y:S01]  /*0000*/  LDC R1, c[0x0][0x37c] ;  /* 0x0000df00ff017b82 */ /* 0x000fe20000000800 */
[----:B------:R-:W0:Y:S07]  /*0010*/  S2R R0, SR_TID.X ;  /* 0x0000000000007919 */ /* 0x000e2e0000002100 */
[----:B------:R-:W0:Y:S01]  /*0020*/  S2UR UR5, SR_CTAID.X ;  /* 0x00000000000579c3 */ /* 0x000e220000002500 */
[----:B------:R-:W1:Y:S01]  /*0030*/  LDCU UR6, c[0x0][0x388] ;  /* 0x00007100ff0677ac */ /* 0x000e620008000800 */
[----:B------:R-:W1:Y:S06]  /*0040*/  LDCU UR7, c[0x0][0x398] ;  /* 0x00007300ff0777ac */ /* 0x000e6c0008000800 */
[----:B------:R-:W0:Y:S01]  /*0050*/  LDC R7, c[0x0][0x360] ;  /* 0x0000d800ff077b82 */ /* 0x000e220000000800 */
[----:B-1----:R-:W-:Y:S01]  /*0060*/  UIADD3 UR4, UPT, UPT, UR6, -UR7, URZ ;  /* 0x8000000706047290 */ /* 0x002fe2000fffe0ff */
[----:B0-----:R-:W-:-:S05]  /*0070*/  IMAD R7, R7, UR5, R0 ;  /* 0x0000000507077c24 */ /* 0x001fca000f8e0200 */
[----:B------:R-:W-:-:S13]  /*0080*/  ISETP.GT.AND P0, PT, R7, UR4, PT ;  /* 0x0000000407007c0c */ /* 0x000fda000bf04270 */
[----:B------:R-:W-:Y:S05]  /*0090*/  @P0 EXIT ;  /* 0x000000000000094d */ /* 0x000fea0003800000 */
[----:B------:R-:W-:Y:S01]  /*00a0*/  VIADD R0, R7, UR7 ;  /* 0x0000000707007c36 */ /* 0x000fe20008000000 */
[----:B------:R-:W0:Y:S01]  /*00b0*/  LDCU.64 UR4, c[0x0][0x358] ;  /* 0x00006b00ff0477ac */ /* 0x000e220008000a00 */
[----:B------:R-:W-:Y:S01]  /*00c0*/  BSSY.RECONVERGENT B0, `(.L_x_0) ;  /* 0x000001a000007945 */ /* 0x000fe20003800200 */
[----:B------:R-:W-:Y:S02]  /*00d0*/  IMAD.MOV.U32 R9, RZ, RZ, RZ ;  /* 0x000000ffff097224 */ /* 0x000fe400078e00ff */
[----:B------:R-:W-:Y:S01]  /*00e0*/  ISETP.GT.AND P0, PT, R0, UR6, PT ;  /* 0x0000000600007c0c */ /* 0x000fe2000bf04270 */
[----:B------:R-:W1:Y:S01]  /*00f0*/  LDCU UR12, c[0x0][0x398] ;  /* 0x00007300ff0c77ac */ /* 0x000e620008000800 */
[----:B------:R-:W2:Y:S01]  /*0100*/  LDCU.64 UR8, c[0x0][0x380] ;  /* 0x00007000ff0877ac */ /* 0x000ea20008000a00 */
[----:B------:R-:W3:Y:S10]  /*0110*/  LDCU.64 UR10, c[0x0][0x390] ;  /* 0x00007200ff0a77ac */ /* 0x000ef40008000a00 */
[----:B------:R-:W-:Y:S05]  /*0120*/  @P0 BRA `(.L_x_1) ;  /* 0x00000000004c0947 */ /* 0x000fea0003800000 */
[----:B------:R-:W-:Y:S01]  /*0130*/  UISETP.GE.AND UP0, UPT, UR7, 0x1, UPT ;  /* 0x000000010700788c */ /* 0x000fe2000bf06270 */
[----:B------:R-:W-:-:S08]  /*0140*/  IMAD.MOV.U32 R9, RZ, RZ, 0x1 ;  /* 0x00000001ff097424 */ /* 0x000fd000078e00ff */
[----:B------:R-:W-:Y:S05]  /*0150*/  BRA.U !UP0, `(.L_x_1) ;  /* 0x0000000108407547 */ /* 0x000fea000b800000 */
[----:B------:R-:W-:-:S07]  /*0160*/  HFMA2 R0, -RZ, RZ, 0, 0 ;  /* 0x00000000ff007431 */ /* 0x000fce00000001ff */
.L_x_2:
[----:B------:R-:W-:Y:S01]  /*0170*/  IMAD.IADD R3, R7, 0x1, R0 ;  /* 0x0000000107037824 */ /* 0x000fe200078e0200 */
[----:B---3--:R-:W-:-:S04]  /*0180*/  IADD3 R4, P1, PT, R0, UR10, RZ ;  /* 0x0000000a00047c10 */ /* 0x008fc8000ff3e0ff */
[----:B--2---:R-:W-:Y:S01]  /*0190*/  IADD3 R2, P0, PT, R3, UR8, RZ ;  /* 0x0000000803027c10 */ /* 0x004fe2000ff1e0ff */
[----:B------:R-:W-:-:S03]  /*01a0*/  IMAD.X R5, RZ, RZ, UR11, P1 ;  /* 0x0000000bff057e24 */ /* 0x000fc600088e06ff */
[----:B------:R-:W-:-:S03]  /*01b0*/  LEA.HI.X.SX32 R3, R3, UR9, 0x1, P0 ;  /* 0x0000000903037c11 */ /* 0x000fc600080f0eff */
[----:B0-----:R-:W2:Y:S04]  /*01c0*/  LDG.E.U8 R5, desc[UR4][R4.64] ;  /* 0x0000000404057981 */ /* 0x001ea8000c1e1100 */
[----:B------:R-:W2:Y:S01]  /*01d0*/  LDG.E.U8 R2, desc[UR4][R2.64] ;  /* 0x0000000402027981 */ /* 0x000ea2000c1e1100 */
[----:B------:R-:W-:Y:S02]  /*01e0*/  MOV R9, RZ ;  /* 0x000000ff00097202 */ /* 0x000fe40000000f00 */
[----:B--2---:R-:W-:-:S04]  /*01f0*/  ISETP.NE.AND P0, PT, R5, R2, PT ;  /* 0x000000020500720c */ /* 0x004fc80003f05270 */
[----:B------:R-:W-:-:S13]  /*0200*/  ISETP.EQ.OR P0, PT, R5, 0x4e, !P0 ;  /* 0x0000004e0500780c */ /* 0x000fda0004702670 */
[----:B------:R-:W-:Y:S05]  /*0210*/  @!P0 BRA `(.L_x_1) ;  /* 0x0000000000108947 */ /* 0x000fea0003800000 */
[----:B------:R-:W-:-:S05]  /*0220*/  VIADD R0, R0, 0x1 ;  /* 0x0000000100007836 */ /* 0x000fca0000000000 */
[----:B-1----:R-:W-:-:S13]  /*0230*/  ISETP.NE.AND P0, PT, R0, UR12, PT ;  /* 0x0000000c00007c0c */ /* 0x002fda000bf05270 */
[----:B------:R-:W-:Y:S05]  /*0240*/  @P0 BRA `(.L_x_2) ;  /* 0xfffffffc00c80947 */ /* 0x000fea000383ffff */
[----:B------:R-:W-:-:S07]  /*0250*/  MOV R9, 0x1 ;  /* 0x0000000100097802 */ /* 0x000fce0000000f00 */
.L_x_1:
[----:B0123--:R-:W-:Y:S05]  /*0260*/  BSYNC.RECONVERGENT B0 ;  /* 0x0000000000007941 */ /* 0x00ffea0003800200 */
.L_x_0:
[----:B------:R-:W0:Y:S02]  /*0270*/  LDC.64 R2, c[0x0][0x3a0] ;  /* 0x0000e800ff027b82 */ /* 0x000e240000000a00 */
[----:B0-----:R-:W-:-:S05]  /*0280*/  IMAD.WIDE R2, R7, 0x4, R2 ;  /* 0x0000000407027825 */ /* 0x001fca00078e0202 */
[----:B------:R-:W-:Y:S01]  /*0290*/  STG.E desc[UR4][R2.64], R9 ;  /* 0x0000000902007986 */ /* 0x000fe2000c101904 */
[----:B------:R-:W-:Y:S05]  /*02a0*/  EXIT ;  /* 0x000000000000794d */ /* 0x000fea0003800000 */
.L_x_3:
[----:B------:R-:W-:-:S00]  /*02b0*/  BRA `(.L_x_3) ;  /* 0xfffffffc00fc7947 */ /* 0x000fc0000383ffff */
[----:B------:R-:W-:-:S00]  /*02c0*/  NOP ;  /* 0x0000000000007918 */ /* 0x000fc00000000000 */
        /* <DEDUP_REMOVED lines=11> */
.L_x_4:


//--------------------- .nv.shared.reserved.0     --------------------------
	.section	.nv.shared.reserved.0,"aw",@nobits
	.weak		__nv_reservedSMEM_offset_0_alias
	.size		__nv_reservedSMEM_offset_0_alias, 0, 64
	.other		__nv_reservedSMEM_offset_0_alias,@"STO_CUDA_RESERVED_SHARED STV_DEFAULT"
__nv_reservedSMEM_offset_0_alias:
	.zero		0
	.zero		64


//--------------------- .nv.constant0._ZN10primeforge36_GLOBAL__N__2dc3beed_4_k_cu_834dc82610pam_kernelEPKciS2_iPi --------------------------
	.section	.nv.constant0._ZN10primeforge36_GLOBAL__N__2dc3beed_4_k_cu_834dc82610pam_kernelEPKciS2_iPi,"a",@progbits
	.sectionflags	@""
	.align	4
.nv.constant0._ZN10primeforge36_GLOBAL__N__2dc3beed_4_k_cu_834dc82610pam_kernelEPKciS2_iPi:
	.zero		936


//--------------------- SYMBOLS --------------------------

	.type		.nv.reservedSmem.offset0,@object
	.size		.nv.reservedSmem.offset0,0x4
